//
// Generated by NVIDIA NVVM Compiler
//
// Compiler Build ID: CL-36424714
// Cuda compilation tools, release 13.0, V13.0.88
// Based on NVVM 20.0.0
//

.version 9.0
.target sm_100
.address_size 64

	// .globl	_Z7convertPiS_i

.visible .entry _Z7convertPiS_i(
	.param .u64 .ptr .align 1 _Z7convertPiS_i_param_0,
	.param .u64 .ptr .align 1 _Z7convertPiS_i_param_1,
	.param .u32 _Z7convertPiS_i_param_2
)
{
	.reg .pred 	%p<2>;
	.reg .b32 	%r<8>;
	.reg .b64 	%rd<8>;

	ld.param.u64 	%rd1, [_Z7convertPiS_i_param_0];
	ld.param.u64 	%rd2, [_Z7convertPiS_i_param_1];
	ld.param.u32 	%r2, [_Z7convertPiS_i_param_2];
	mov.u32 	%r3, %tid.x;
	mov.u32 	%r4, %ctaid.x;
	mov.u32 	%r5, %ntid.x;
	mad.lo.s32 	%r1, %r4, %r5, %r3;
	setp.ge.s32 	%p1, %r1, %r2;
	@%p1 bra 	$L__BB0_2;
	cvta.to.global.u64 	%rd3, %rd1;
	cvta.to.global.u64 	%rd4, %rd2;
	mul.wide.s32 	%rd5, %r1, 4;
	add.s64 	%rd6, %rd3, %rd5;
	ld.global.u32 	%r6, [%rd6];
	not.b32 	%r7, %r6;
	add.s64 	%rd7, %rd4, %rd5;
	st.global.u32 	[%rd7], %r7;
$L__BB0_2:
	ret;

}


// ===== COMPILED SASS (sm_100) =====

	.target	sm_100

	.elftype	@"ET_EXEC"


//--------------------- .note.nv.tkinfo           --------------------------
	.section	.note.nv.tkinfo,"",@"SHT_NOTE"
	.sectionflags	@"SHF_NOTE_NV_TKINFO"
	.tkinfo
        /*0018*/ 	.word	0x00000002
        /*0030*/ 	.string	""
        /*0030*/ 	.string	"ptxas"
        /*0030*/ 	.string	"Cuda compilation tools, release 13.0, V13.0.88"
        /*0030*/ 	.string	"Build cuda_13.0.r13.0/compiler.36424714_0"
        /*0030*/ 	.string	"-arch sm_100 -m 64 "



//--------------------- .note.nv.cuinfo           --------------------------
	.section	.note.nv.cuinfo,"",@"SHT_NOTE"
	.sectionflags	@"SHF_NOTE_NV_CUINFO"
        /*0018*/ 	.short	0x0002
        /*001a*/ 	.short	0x0064
        /*001c*/ 	.short	0x0082
	.zero		2


//--------------------- .nv.info                  --------------------------
	.section	.nv.info,"",@"SHT_CUDA_INFO"
	.align	4


	//----- nvinfo : EIATTR_REGCOUNT
	.align		4
        /*0000*/ 	.byte	0x04, 0x2f
        /*0002*/ 	.short	(.L_1 - .L_0)
	.align		4
.L_0:
        /*0004*/ 	.word	index@(_Z7convertPiS_i)
        /*0008*/ 	.word	0x0000000a


	//----- nvinfo : EIATTR_FRAME_SIZE
	.align		4
.L_1:
        /*000c*/ 	.byte	0x04, 0x11
        /*000e*/ 	.short	(.L_3 - .L_2)
	.align		4
.L_2:
        /*0010*/ 	.word	index@(_Z7convertPiS_i)
        /*0014*/ 	.word	0x00000000


	//----- nvinfo : EIATTR_MIN_STACK_SIZE
	.align		4
.L_3:
        /*0018*/ 	.byte	0x04, 0x12
        /*001a*/ 	.short	(.L_5 - .L_4)
	.align		4
.L_4:
        /*001c*/ 	.word	index@(_Z7convertPiS_i)
        /*0020*/ 	.word	0x00000000
.L_5:


//--------------------- .nv.compat                --------------------------
	.section	.nv.compat,"",@"SHT_CUDA_COMPAT_INFO"
	.align	4
        /*0000*/ 	.byte	0x02, 0x09, 0x00, 0x00, 0x02, 0x02, 0x01, 0x00, 0x02, 0x05, 0x05, 0x00, 0x03, 0x07, 0x01, 0x01
        /*0010*/ 	.byte	0x02, 0x03, 0x00, 0x00, 0x02, 0x06, 0x01, 0x00, 0x04, 0x0b, 0x08, 0x00, 0x09, 0x00, 0x00, 0x00
        /*0020*/ 	.byte	0x00, 0x00, 0x00, 0x00


//--------------------- .nv.info._Z7convertPiS_i  --------------------------
	.section	.nv.info._Z7convertPiS_i,"",@"SHT_CUDA_INFO"
	.sectionflags	@""
	.align	4


	//----- nvinfo : EIATTR_CUDA_API_VERSION
	.align		4
        /*0000*/ 	.byte	0x04, 0x37
        /*0002*/ 	.short	(.L_7 - .L_6)
.L_6:
        /*0004*/ 	.word	0x00000082


	//----- nvinfo : EIATTR_KPARAM_INFO
	.align		4
.L_7:
        /*0008*/ 	.byte	0x04, 0x17
        /*000a*/ 	.short	(.L_9 - .L_8)
.L_8:
        /*000c*/ 	.word	0x00000000
        /*0010*/ 	.short	0x0002
        /*0012*/ 	.short	0x0010
        /*0014*/ 	.byte	0x00, 0xf0, 0x11, 0x00


	//----- nvinfo : EIATTR_KPARAM_INFO
	.align		4
.L_9:
        /*0018*/ 	.byte	0x04, 0x17
        /*001a*/ 	.short	(.L_11 - .L_10)
.L_10:
        /*001c*/ 	.word	0x00000000
        /*0020*/ 	.short	0x0001
        /*0022*/ 	.short	0x0008
        /*0024*/ 	.byte	0x00, 0xf5, 0x21, 0x00


	//----- nvinfo : EIATTR_KPARAM_INFO
	.align		4
.L_11:
        /*0028*/ 	.byte	0x04, 0x17
        /*002a*/ 	.short	(.L_13 - .L_12)
.L_12:
        /*002c*/ 	.word	0x00000000
        /*0030*/ 	.short	0x0000
        /*0032*/ 	.short	0x0000
        /*0034*/ 	.byte	0x00, 0xf5, 0x21, 0x00


	//----- nvinfo : EIATTR_SPARSE_MMA_MASK
	.align		4
.L_13:
        /*0038*/ 	.byte	0x03, 0x50
        /*003a*/ 	.short	0x0000


	//----- nvinfo : EIATTR_MAXREG_COUNT
	.align		4
        /*003c*/ 	.byte	0x03, 0x1b
        /*003e*/ 	.short	0x00ff


	//----- nvinfo : EIATTR_MERCURY_ISA_VERSION
	.align		4
        /*0040*/ 	.byte	0x03, 0x5f
        /*0042*/ 	.short	0x0101


	//----- nvinfo : EIATTR_VRC_CTA_INIT_COUNT
	.align		4
        /*0044*/ 	.byte	0x02, 0x4a
	.zero		1
	.zero		1


	//----- nvinfo : EIATTR_EXIT_INSTR_OFFSETS
	.align		4
        /*0048*/ 	.byte	0x04, 0x1c
        /*004a*/ 	.short	(.L_15 - .L_14)


	//   ....[0]....
.L_14:
        /*004c*/ 	.word	0x00000070


	//   ....[1]....
        /*0050*/ 	.word	0x00000100


	//----- nvinfo : EIATTR_CBANK_PARAM_SIZE
	.align		4
.L_15:
        /*0054*/ 	.byte	0x03, 0x19
        /*0056*/ 	.short	0x0014


	//----- nvinfo : EIATTR_PARAM_CBANK
	.align		4
        /*0058*/ 	.byte	0x04, 0x0a
        /*005a*/ 	.short	(.L_17 - .L_16)
	.align		4
.L_16:
        /*005c*/ 	.word	index@(.nv.constant0._Z7convertPiS_i)
        /*0060*/ 	.short	0x0380
        /*0062*/ 	.short	0x0014


	//----- nvinfo : EIATTR_SW_WAR
	.align		4
.L_17:
        /*0064*/ 	.byte	0x04, 0x36
        /*0066*/ 	.short	(.L_19 - .L_18)
.L_18:
        /*0068*/ 	.word	0x00000008
.L_19:


//--------------------- .nv.callgraph             --------------------------
	.section	.nv.callgraph,"",@"SHT_CUDA_CALLGRAPH"
	.align	4
	.sectionentsize	8
	.align		4
        /*0000*/ 	.word	0x00000000
	.align		4
        /*0004*/ 	.word	0xffffffff
	.align		4
        /*0008*/ 	.word	0x00000000
	.align		4
        /*000c*/ 	.word	0xfffffffe
	.align		4
        /*0010*/ 	.word	0x00000000
	.align		4
        /*0014*/ 	.word	0xfffffffd
	.align		4
        /*0018*/ 	.word	0x00000000
	.align		4
        /*001c*/ 	.word	0xfffffffc


//--------------------- .text._Z7convertPiS_i     --------------------------
	.section	.text._Z7convertPiS_i,"ax",@progbits
	.align	128
        .global         _Z7convertPiS_i
        .type           _Z7convertPiS_i,@function
        .size           _Z7convertPiS_i,(.L_x_1 - _Z7convertPiS_i)
        .other          _Z7convertPiS_i,@"STO_CUDA_ENTRY STV_DEFAULT"
_Z7convertPiS_i:
.text._Z7convertPiS_i:
[----:B------:R-:W-:Y:S01]  /*0000*/  LDC R1, c[0x0][0x37c] ;  /* 0x0000df00ff017b82 */ /* 0x000fe20000000800 */
[----:B------:R-:W0:Y:S07]  /*0010*/  S2R R7, SR_TID.X ;  /* 0x0000000000077919 */ /* 0x000e2e0000002100 */
[----:B------:R-:W0:Y:S01]  /*0020*/  S2UR UR4, SR_CTAID.X ;  /* 0x00000000000479c3 */ /* 0x000e220000002500 */
[----:B------:R-:W1:Y:S07]  /*0030*/  LDCU UR5, c[0x0][0x390] ;  /* 0x00007200ff0577ac */ /* 0x000e6e0008000800 */
[----:B------:R-:W0:Y:S02]  /*0040*/  LDC R0, c[0x0][0x360] ;  /* 0x0000d800ff007b82 */ /* 0x000e240000000800 */
[----:B0-----:R-:W-:-:S05]  /*0050*/  IMAD R7, R0, UR4, R7 ;  /* 0x0000000400077c24 */ /* 0x001fca000f8e0207 */
[----:B-1----:R-:W-:-:S13]  /*0060*/  ISETP.GE.AND P0, PT, R7, UR5, PT ;  /* 0x0000000507007c0c */ /* 0x002fda000bf06270 */
[----:B------:R-:W-:Y:S05]  /*0070*/  @P0 EXIT ;  /* 0x000000000000094d */ /* 0x000fea0003800000 */
[----:B------:R-:W0:Y:S01]  /*0080*/  LDC.64 R2, c[0x0][0x380] ;  /* 0x0000e000ff027b82 */ /* 0x000e220000000a00 */
[----:B------:R-:W1:Y:S07]  /*0090*/  LDCU.64 UR4, c[0x0][0x358] ;  /* 0x00006b00ff0477ac */ /* 0x000e6e0008000a00 */
[----:B------:R-:W2:Y:S01]  /*00a0*/  LDC.64 R4, c[0x0][0x388] ;  /* 0x0000e200ff047b82 */ /* 0x000ea20000000a00 */
[----:B0-----:R-:W-:-:S06]  /*00b0*/  IMAD.WIDE R2, R7, 0x4, R2 ;  /* 0x0000000407027825 */ /* 0x001fcc00078e0202 */
[----:B-1----:R-:W3:Y:S01]  /*00c0*/  LDG.E R2, desc[UR4][R2.64] ;  /* 0x0000000402027981 */ /* 0x002ee2000c1e1900 */
[----:B--2---:R-:W-:Y:S01]  /*00d0*/  IMAD.WIDE R4, R7, 0x4, R4 ;  /* 0x0000000407047825 */ /* 0x004fe200078e0204 */
[----:B---3--:R-:W-:-:S05]  /*00e0*/  LOP3.LUT R7, RZ, R2, RZ, 0x33, !PT ;  /* 0x00000002ff077212 */ /* 0x008fca00078e33ff */
[----:B------:R-:W-:Y:S01]  /*00f0*/  STG.E desc[UR4][R4.64], R7 ;  /* 0x0000000704007986 */ /* 0x000fe2000c101904 */
[----:B------:R-:W-:Y:S05]  /*0100*/  EXIT ;  /* 0x000000000000794d */ /* 0x000fea0003800000 */
.L_x_0:
[----:B------:R-:W-:-:S00]  /*0110*/  BRA `(.L_x_0) ;  /* 0xfffffffc00fc7947 */ /* 0x000fc0000383ffff */
[----:B------:R-:W-:-:S00]  /*0120*/  NOP ;  /* 0x0000000000007918 */ /* 0x000fc00000000000 */
        /* <DEDUP_REMOVED lines=13> */
.L_x_1:


//--------------------- .nv.shared.reserved.0     --------------------------
	.section	.nv.shared.reserved.0,"aw",@nobits
	.weak		__nv_reservedSMEM_offset_0_alias
	.size		__nv_reservedSMEM_offset_0_alias, 0, 64
	.other		__nv_reservedSMEM_offset_0_alias,@"STO_CUDA_RESERVED_SHARED STV_DEFAULT"
__nv_reservedSMEM_offset_0_alias:
	.zero		0
	.zero		64


//--------------------- .nv.constant0._Z7convertPiS_i --------------------------
	.section	.nv.constant0._Z7convertPiS_i,"a",@progbits
	.sectionflags	@""
	.align	4
.nv.constant0._Z7convertPiS_i:
	.zero		916


//--------------------- SYMBOLS --------------------------

	.type		.nv.reservedSmem.offset0,@object
	.size		.nv.reservedSmem.offset0,0x4
